	.headerflags	@"EF_CUDA_TEXMODE_UNIFIED EF_CUDA_64BIT_ADDRESS EF_CUDA_ACCELERATORS EF_CUDA_SM90 EF_CUDA_VIRTUAL_SM(EF_CUDA_SM90)"
	.elftype	@"ET_EXEC"


//--------------------- .nv.info                  --------------------------
	.section	.nv.info,"",@"SHT_CUDA_INFO"
	.align	4


	//----- nvinfo : EIATTR_REGCOUNT
	.align		4
        /*0000*/ 	.byte	0x04, 0x2f
        /*0002*/ 	.short	(.L_3 - .L_2)
	.align		4
.L_2:
        /*0004*/ 	.word	index@(triton_poi_fused__native_batch_norm_legit_no_training_add_relu_23)
        /*0008*/ 	.word	0x0000001e


	//----- nvinfo : EIATTR_MIN_STACK_SIZE
	.align		4
.L_3:
        /*000c*/ 	.byte	0x04, 0x12
        /*000e*/ 	.short	(.L_5 - .L_4)
	.align		4
.L_4:
        /*0010*/ 	.word	index@(triton_poi_fused__native_batch_norm_legit_no_training_add_relu_23)
        /*0014*/ 	.word	0x00000000


	//----- nvinfo : EIATTR_FRAME_SIZE
	.align		4
.L_5:
        /*0018*/ 	.byte	0x04, 0x11
        /*001a*/ 	.short	(.L_7 - .L_6)
	.align		4
.L_6:
        /*001c*/ 	.word	index@(triton_poi_fused__native_batch_norm_legit_no_training_add_relu_23)
        /*0020*/ 	.word	0x00000000


	//----- nvinfo : EIATTR_MIN_STACK_SIZE
	.align		4
.L_7:
        /*0024*/ 	.byte	0x04, 0x12
        /*0026*/ 	.short	(.L_9 - .L_8)
	.align		4
.L_8:
        /*0028*/ 	.word	index@(triton_poi_fused__native_batch_norm_legit_no_training_add_relu_23)
        /*002c*/ 	.word	0x00000000
.L_9:


//--------------------- .nv.info.triton_poi_fused__native_batch_norm_legit_no_training_add_relu_23 --------------------------
	.section	.nv.info.triton_poi_fused__native_batch_norm_legit_no_training_add_relu_23,"",@"SHT_CUDA_INFO"
	.sectionflags	@""
	.align	4


	//----- nvinfo : EIATTR_CUDA_API_VERSION
	.align		4
        /*0000*/ 	.byte	0x04, 0x37
        /*0002*/ 	.short	(.L_11 - .L_10)
.L_10:
        /*0004*/ 	.word	0x0000007c


	//----- nvinfo : EIATTR_KPARAM_INFO
	.align		4
.L_11:
        /*0008*/ 	.byte	0x04, 0x17
        /*000a*/ 	.short	(.L_13 - .L_12)
.L_12:
        /*000c*/ 	.word	0x00000000
        /*0010*/ 	.short	0x0008
        /*0012*/ 	.short	0x003c
        /*0014*/ 	.byte	0x00, 0xf0, 0x11, 0x00


	//----- nvinfo : EIATTR_KPARAM_INFO
	.align		4
.L_13:
        /*0018*/ 	.byte	0x04, 0x17
        /*001a*/ 	.short	(.L_15 - .L_14)
.L_14:
        /*001c*/ 	.word	0x00000000
        /*0020*/ 	.short	0x0007
        /*0022*/ 	.short	0x0038
        /*0024*/ 	.byte	0x00, 0xf0, 0x11, 0x00


	//----- nvinfo : EIATTR_KPARAM_INFO
	.align		4
.L_15:
        /*0028*/ 	.byte	0x04, 0x17
        /*002a*/ 	.short	(.L_17 - .L_16)
.L_16:
        /*002c*/ 	.word	0x00000000
        /*0030*/ 	.short	0x0006
        /*0032*/ 	.short	0x0030
        /*0034*/ 	.byte	0x00, 0xf4, 0x21, 0x00


	//----- nvinfo : EIATTR_KPARAM_INFO
	.align		4
.L_17:
        /*0038*/ 	.byte	0x04, 0x17
        /*003a*/ 	.short	(.L_19 - .L_18)
.L_18:
        /*003c*/ 	.word	0x00000000
        /*0040*/ 	.short	0x0005
        /*0042*/ 	.short	0x0028
        /*0044*/ 	.byte	0x00, 0xf4, 0x21, 0x00


	//----- nvinfo : EIATTR_KPARAM_INFO
	.align		4
.L_19:
        /*0048*/ 	.byte	0x04, 0x17
        /*004a*/ 	.short	(.L_21 - .L_20)
.L_20:
        /*004c*/ 	.word	0x00000000
        /*0050*/ 	.short	0x0004
        /*0052*/ 	.short	0x0020
        /*0054*/ 	.byte	0x00, 0xf4, 0x21, 0x00


	//----- nvinfo : EIATTR_KPARAM_INFO
	.align		4
.L_21:
        /*0058*/ 	.byte	0x04, 0x17
        /*005a*/ 	.short	(.L_23 - .L_22)
.L_22:
        /*005c*/ 	.word	0x00000000
        /*0060*/ 	.short	0x0003
        /*0062*/ 	.short	0x0018
        /*0064*/ 	.byte	0x00, 0xf4, 0x21, 0x00


	//----- nvinfo : EIATTR_KPARAM_INFO
	.align		4
.L_23:
        /*0068*/ 	.byte	0x04, 0x17
        /*006a*/ 	.short	(.L_25 - .L_24)
.L_24:
        /*006c*/ 	.word	0x00000000
        /*0070*/ 	.short	0x0002
        /*0072*/ 	.short	0x0010
        /*0074*/ 	.byte	0x00, 0xf4, 0x21, 0x00


	//----- nvinfo : EIATTR_KPARAM_INFO
	.align		4
.L_25:
        /*0078*/ 	.byte	0x04, 0x17
        /*007a*/ 	.short	(.L_27 - .L_26)
.L_26:
        /*007c*/ 	.word	0x00000000
        /*0080*/ 	.short	0x0001
        /*0082*/ 	.short	0x0008
        /*0084*/ 	.byte	0x00, 0xf4, 0x21, 0x00


	//----- nvinfo : EIATTR_KPARAM_INFO
	.align		4
.L_27:
        /*0088*/ 	.byte	0x04, 0x17
        /*008a*/ 	.short	(.L_29 - .L_28)
.L_28:
        /*008c*/ 	.word	0x00000000
        /*0090*/ 	.short	0x0000
        /*0092*/ 	.short	0x0000
        /*0094*/ 	.byte	0x00, 0xf4, 0x21, 0x00


	//----- nvinfo : EIATTR_SPARSE_MMA_MASK
	.align		4
.L_29:
        /*0098*/ 	.byte	0x03, 0x50
        /*009a*/ 	.short	0x0000


	//----- nvinfo : EIATTR_MAXREG_COUNT
	.align		4
        /*009c*/ 	.byte	0x03, 0x1b
        /*009e*/ 	.short	0x00ff


	//----- nvinfo : EIATTR_EXIT_INSTR_OFFSETS
	.align		4
        /*00a0*/ 	.byte	0x04, 0x1c
        /*00a2*/ 	.short	(.L_31 - .L_30)


	//   ....[0]....
.L_30:
        /*00a4*/ 	.word	0x000005c0


	//   ....[1]....
        /*00a8*/ 	.word	0x00000610


	//----- nvinfo : EIATTR_REQNTID
	.align		4
.L_31:
        /*00ac*/ 	.byte	0x04, 0x10
        /*00ae*/ 	.short	(.L_33 - .L_32)
.L_32:
        /*00b0*/ 	.word	0x00000080
        /*00b4*/ 	.word	0x00000001
        /*00b8*/ 	.word	0x00000001


	//----- nvinfo : EIATTR_CBANK_PARAM_SIZE
	.align		4
.L_33:
        /*00bc*/ 	.byte	0x03, 0x19
        /*00be*/ 	.short	0x0040


	//----- nvinfo : EIATTR_PARAM_CBANK
	.align		4
        /*00c0*/ 	.byte	0x04, 0x0a
        /*00c2*/ 	.short	(.L_35 - .L_34)
	.align		4
.L_34:
        /*00c4*/ 	.word	index@(.nv.constant0.triton_poi_fused__native_batch_norm_legit_no_training_add_relu_23)
        /*00c8*/ 	.short	0x0210
        /*00ca*/ 	.short	0x0040


	//----- nvinfo : EIATTR_SW_WAR
	.align		4
.L_35:
        /*00cc*/ 	.byte	0x04, 0x36
        /*00ce*/ 	.short	(.L_37 - .L_36)
.L_36:
        /*00d0*/ 	.word	0x00000008
.L_37:


//--------------------- .nv.callgraph             --------------------------
	.section	.nv.callgraph,"",@"SHT_CUDA_CALLGRAPH"
	.align	4
	.sectionentsize	8
	.align		4
        /*0000*/ 	.word	0x00000000
	.align		4
        /*0004*/ 	.word	0xffffffff
	.align		4
        /*0008*/ 	.word	0x00000000
	.align		4
        /*000c*/ 	.word	0xfffffffe
	.align		4
        /*0010*/ 	.word	0x00000000
	.align		4
        /*0014*/ 	.word	0xfffffffd
	.align		4
        /*0018*/ 	.word	0x00000000
	.align		4
        /*001c*/ 	.word	0xfffffffc


//--------------------- .nv.constant4             --------------------------
	.section	.nv.constant4,"a",@progbits
	.align	8
	.align		8
.nv.constant4:
        /*0000*/ 	.dword	_$_str
	.align		8
        /*0008*/ 	.dword	_$_str_$_2


//--------------------- .text.triton_poi_fused__native_batch_norm_legit_no_training_add_relu_23 --------------------------
	.section	.text.triton_poi_fused__native_batch_norm_legit_no_training_add_relu_23,"ax",@progbits
	.sectionflags	@"SHF_BARRIERS=1"
	.align	128
        .global         triton_poi_fused__native_batch_norm_legit_no_training_add_relu_23
        .type           triton_poi_fused__native_batch_norm_legit_no_training_add_relu_23,@function
        .size           triton_poi_fused__native_batch_norm_legit_no_training_add_relu_23,(.L_x_1 - triton_poi_fused__native_batch_norm_legit_no_training_add_relu_23)
        .other          triton_poi_fused__native_batch_norm_legit_no_training_add_relu_23,@"STO_CUDA_ENTRY STV_DEFAULT"
triton_poi_fused__native_batch_norm_legit_no_training_add_relu_23:
.text.triton_poi_fused__native_batch_norm_legit_no_training_add_relu_23:
[----:B------:R-:W0:Y:S01]  /*0000*/  LDC R1, c[0x0][0x28] ;  /* 0x00000a00ff017b82 */ /* 0x000e220000000800 */
[----:B------:R-:W1:Y:S07]  /*0010*/  S2R R0, SR_TID.X ;  /* 0x0000000000007919 */ /* 0x000e6e0000002100 */
[----:B------:R-:W2:Y:S01]  /*0020*/  LDC.64 R8, c[0x0][0x228] ;  /* 0x00008a00ff087b82 */ /* 0x000ea20000000a00 */
[----:B------:R-:W-:Y:S01]  /*0030*/  CS2R R2, SRZ ;  /* 0x0000000000027805 */ /* 0x000fe2000001ff00 */
[----:B------:R-:W-:Y:S01]  /*0040*/  ULDC.64 UR6, c[0x0][0x208] ;  /* 0x0000820000067ab9 */ /* 0x000fe20000000a00 */
[----:B------:R-:W3:Y:S01]  /*0050*/  S2R R18, SR_CTAID.X ;  /* 0x0000000000127919 */ /* 0x000ee20000002500 */
[----:B------:R-:W4:Y:S04]  /*0060*/  S2R R20, SR_CTAID.Y ;  /* 0x0000000000147919 */ /* 0x000f280000002600 */
[----:B------:R-:W5:Y:S08]  /*0070*/  LDC.64 R10, c[0x0][0x218] ;  /* 0x00008600ff0a7b82 */ /* 0x000f700000000a00 */
[----:B------:R-:W5:Y:S08]  /*0080*/  LDC.64 R12, c[0x0][0x220] ;  /* 0x00008800ff0c7b82 */ /* 0x000f700000000a00 */
[----:B------:R-:W5:Y:S01]  /*0090*/  LDC.64 R14, c[0x0][0x230] ;  /* 0x00008c00ff0e7b82 */ /* 0x000f620000000a00 */
[----:B-1----:R-:W-:-:S07]  /*00a0*/  IMAD.SHL.U32 R19, R0, 0x2, RZ ;  /* 0x0000000200137824 */ /* 0x002fce00078e00ff */
[----:B------:R-:W1:Y:S01]  /*00b0*/  LDC.64 R16, c[0x0][0x238] ;  /* 0x00008e00ff107b82 */ /* 0x000e620000000a00 */
[----:B------:R-:W-:-:S04]  /*00c0*/  LOP3.LUT R19, R19, 0xfe, RZ, 0xc0, !PT ;  /* 0x000000fe13137812 */ /* 0x000fc800078ec0ff */
[----:B---3--:R-:W-:-:S03]  /*00d0*/  PRMT R23, R19, 0x6540, R18 ;  /* 0x0000654013177816 */ /* 0x008fc60000000012 */
[----:B------:R-:W3:Y:S01]  /*00e0*/  LDC.64 R4, c[0x0][0x210] ;  /* 0x00008400ff047b82 */ /* 0x000ee20000000a00 */
[C---:B------:R-:W-:Y:S01]  /*00f0*/  ISETP.GE.AND P2, PT, R23.reuse, 0x200, PT ;  /* 0x000002001700780c */ /* 0x040fe20003f46270 */
[----:B--2---:R-:W-:-:S12]  /*0100*/  IMAD.WIDE R8, R23, 0x4, R8 ;  /* 0x0000000417087825 */ /* 0x004fd800078e0208 */
[----:B------:R2:W3:Y:S01]  /*0110*/  @!P2 LDG.E.EL.64 R2, desc[UR6][R8.64] ;  /* 0x000000060802a981 */ /* 0x0004e2000c2e1b00 */
[C---:B----4-:R-:W-:Y:S01]  /*0120*/  ISETP.GE.AND P0, PT, R20.reuse, 0x10, PT ;  /* 0x000000101400780c */ /* 0x050fe20003f06270 */
[----:B------:R-:W-:Y:S01]  /*0130*/  IMAD R21, R20, 0x200, R23 ;  /* 0x0000020014157824 */ /* 0x000fe200078e0217 */
[----:B------:R-:W-:Y:S01]  /*0140*/  CS2R R6, SRZ ;  /* 0x0000000000067805 */ /* 0x000fe2000001ff00 */
[C---:B0----5:R-:W-:Y:S01]  /*0150*/  IMAD.WIDE R12, R23.reuse, 0x4, R12 ;  /* 0x00000004170c7825 */ /* 0x061fe200078e020c */
[----:B------:R-:W-:-:S03]  /*0160*/  ISETP.LT.AND P1, PT, R23, 0x200, !P0 ;  /* 0x000002001700780c */ /* 0x000fc60004721270 */
[----:B------:R-:W-:Y:S01]  /*0170*/  IMAD.WIDE R10, R21, 0x4, R10 ;  /* 0x00000004150a7825 */ /* 0x000fe200078e020a */
[----:B--2---:R-:W-:Y:S02]  /*0180*/  CS2R R8, SRZ ;  /* 0x0000000000087805 */ /* 0x004fe4000001ff00 */
[----:B------:R-:W-:Y:S01]  /*0190*/  CS2R R24, SRZ ;  /* 0x0000000000187805 */ /* 0x000fe2000001ff00 */
[----:B------:R-:W-:-:S03]  /*01a0*/  IMAD.WIDE R14, R23, 0x4, R14 ;  /* 0x00000004170e7825 */ /* 0x000fc600078e020e */
[----:B------:R-:W2:Y:S01]  /*01b0*/  @!P2 LDG.E.EL.64 R8, desc[UR6][R12.64] ;  /* 0x000000060c08a981 */ /* 0x000ea2000c2e1b00 */
[----:B-1----:R-:W-:Y:S01]  /*01c0*/  IMAD.WIDE R16, R23, 0x4, R16 ;  /* 0x0000000417107825 */ /* 0x002fe200078e0210 */
[----:B------:R-:W-:Y:S02]  /*01d0*/  CS2R R22, SRZ ;  /* 0x0000000000167805 */ /* 0x000fe4000001ff00 */
[----:B------:R0:W2:Y:S01]  /*01e0*/  @P1 LDG.E.EL.64 R6, desc[UR6][R10.64] ;  /* 0x000000060a061981 */ /* 0x0000a2000c2e1b00 */
[----:B---3--:R-:W-:Y:S01]  /*01f0*/  IMAD.WIDE R26, R21, 0x4, R4 ;  /* 0x00000004151a7825 */ /* 0x008fe200078e0204 */
[----:B------:R-:W-:Y:S02]  /*0200*/  CS2R R4, SRZ ;  /* 0x0000000000047805 */ /* 0x000fe4000001ff00 */
[----:B------:R-:W3:Y:S04]  /*0210*/  @!P2 LDG.E.EL.64 R24, desc[UR6][R14.64] ;  /* 0x000000060e18a981 */ /* 0x000ee8000c2e1b00 */
[----:B------:R-:W3:Y:S04]  /*0220*/  @!P2 LDG.E.EL.64 R22, desc[UR6][R16.64] ;  /* 0x000000061016a981 */ /* 0x000ee8000c2e1b00 */
[----:B------:R-:W4:Y:S01]  /*0230*/  @P1 LDG.E.EL.64 R4, desc[UR6][R26.64] ;  /* 0x000000061a041981 */ /* 0x000f22000c2e1b00 */
[----:B------:R-:W1:Y:S01]  /*0240*/  S2UR UR5, SR_CgaCtaId ;  /* 0x00000000000579c3 */ /* 0x000e620000008800 */
[----:B------:R-:W-:-:S02]  /*0250*/  UMOV UR4, 0x400 ;  /* 0x0000040000047882 */ /* 0x000fc40000000000 */
[----:B-1----:R-:W-:-:S06]  /*0260*/  UPRMT UR4, UR5, 0x654, UR4 ;  /* 0x0000065405047896 */ /* 0x002fcc0008000004 */
[----:B------:R-:W-:Y:S01]  /*0270*/  LEA R19, R19, UR4, 0x2 ;  /* 0x0000000413137c11 */ /* 0x000fe2000f8e10ff */
[----:B------:R-:W-:Y:S01]  /*0280*/  FADD R2, R2, 9.9999997473787516356e-06 ;  /* 0x3727c5ac02027421 */ /* 0x000fe20000000000 */
[----:B------:R-:W-:-:S03]  /*0290*/  FADD R3, R3, 9.9999997473787516356e-06 ;  /* 0x3727c5ac03037421 */ /* 0x000fc60000000000 */
[----:B0-----:R-:W0:Y:S08]  /*02a0*/  MUFU.SQRT R10, R2 ;  /* 0x00000002000a7308 */ /* 0x001e300000002000 */
[----:B------:R-:W1:Y:S01]  /*02b0*/  MUFU.SQRT R11, R3 ;  /* 0x00000003000b7308 */ /* 0x000e620000002000 */
[C---:B0-----:R-:W-:Y:S02]  /*02c0*/  FSETP.GT.AND P1, PT, R10.reuse, 8.50705917302346158658e+37, PT ;  /* 0x7e8000000a00780b */ /* 0x041fe40003f24000 */
[----:B------:R-:W-:-:S02]  /*02d0*/  FSETP.GEU.AND P3, PT, R10, 1.175494350822287508e-38, PT ;  /* 0x008000000a00780b */ /* 0x000fc40003f6e000 */
[C---:B-1----:R-:W-:Y:S02]  /*02e0*/  FSETP.GT.AND P2, PT, R11.reuse, 8.50705917302346158658e+37, PT ;  /* 0x7e8000000b00780b */ /* 0x042fe40003f44000 */
[----:B------:R-:W-:-:S07]  /*02f0*/  FSETP.GEU.AND P4, PT, R11, 1.175494350822287508e-38, PT ;  /* 0x008000000b00780b */ /* 0x000fce0003f8e000 */
[----:B------:R-:W-:-:S04]  /*0300*/  @P1 FMUL R10, R10, 0.25 ;  /* 0x3e8000000a0a1820 */ /* 0x000fc80000400000 */
[----:B------:R-:W-:Y:S01]  /*0310*/  @!P3 FMUL R10, R10, 16777216 ;  /* 0x4b8000000a0ab820 */ /* 0x000fe20000400000 */
[----:B------:R-:W-:-:S04]  /*0320*/  @P2 FMUL R11, R11, 0.25 ;  /* 0x3e8000000b0b2820 */ /* 0x000fc80000400000 */
[----:B------:R-:W-:Y:S01]  /*0330*/  @!P4 FMUL R11, R11, 16777216 ;  /* 0x4b8000000b0bc820 */ /* 0x000fe20000400000 */
[----:B------:R-:W0:Y:S01]  /*0340*/  MUFU.RCP R10, R10 ;  /* 0x0000000a000a7308 */ /* 0x000e220000001000 */
[----:B------:R-:W-:-:S07]  /*0350*/  IMAD.MOV.U32 R2, RZ, RZ, 0x3e800000 ;  /* 0x3e800000ff027424 */ /* 0x000fce00078e00ff */
[----:B------:R-:W1:Y:S01]  /*0360*/  MUFU.RCP R11, R11 ;  /* 0x0000000b000b7308 */ /* 0x000e620000001000 */
[C---:B------:R-:W-:Y:S02]  /*0370*/  FSEL R3, R2.reuse, 1, P1 ;  /* 0x3f80000002037808 */ /* 0x040fe40000800000 */
[----:B------:R-:W-:-:S03]  /*0380*/  FSEL R2, R2, 1, P2 ;  /* 0x3f80000002027808 */ /* 0x000fc60001000000 */
[----:B------:R-:W-:Y:S01]  /*0390*/  @!P3 FMUL R3, R3, 16777216 ;  /* 0x4b8000000303b820 */ /* 0x000fe20000400000 */
[----:B--2---:R-:W-:Y:S01]  /*03a0*/  FADD R6, -R8, R6 ;  /* 0x0000000608067221 */ /* 0x004fe20000000100 */
[----:B------:R-:W-:Y:S02]  /*03b0*/  @!P4 FMUL R2, R2, 16777216 ;  /* 0x4b8000000202c820 */ /* 0x000fe40000400000 */
[----:B0-----:R-:W-:Y:S01]  /*03c0*/  FMUL R3, R10, R3 ;  /* 0x000000030a037220 */ /* 0x001fe20000400000 */
[----:B------:R-:W-:-:S03]  /*03d0*/  FADD R7, -R9, R7 ;  /* 0x0000000709077221 */ /* 0x000fc60000000100 */
[----:B------:R-:W-:Y:S01]  /*03e0*/  FMUL R3, R6, R3 ;  /* 0x0000000306037220 */ /* 0x000fe20000400000 */
[----:B-1----:R-:W-:-:S03]  /*03f0*/  FMUL R2, R11, R2 ;  /* 0x000000020b027220 */ /* 0x002fc60000400000 */
[----:B---3--:R-:W-:Y:S01]  /*0400*/  FFMA R3, R3, R24, R22 ;  /* 0x0000001803037223 */ /* 0x008fe20000000016 */
[----:B------:R-:W-:-:S04]  /*0410*/  FMUL R2, R7, R2 ;  /* 0x0000000207027220 */ /* 0x000fc80000400000 */
[----:B------:R-:W-:Y:S01]  /*0420*/  FFMA R2, R2, R25, R23 ;  /* 0x0000001902027223 */ /* 0x000fe20000000017 */
[C---:B----4-:R-:W-:Y:S01]  /*0430*/  FSETP.GEU.AND P1, PT, R3.reuse, -R4, PT ;  /* 0x800000040300720b */ /* 0x050fe20003f2e000 */
[----:B------:R-:W-:Y:S02]  /*0440*/  FADD R3, R3, R4 ;  /* 0x0000000403037221 */ /* 0x000fe40000000000 */
[C---:B------:R-:W-:Y:S01]  /*0450*/  FADD R4, R2.reuse, R5 ;  /* 0x0000000502047221 */ /* 0x040fe20000000000 */
[----:B------:R-:W-:Y:S02]  /*0460*/  FSETP.GEU.AND P2, PT, R2, -R5, PT ;  /* 0x800000050200720b */ /* 0x000fe40003f4e000 */
[----:B------:R-:W-:Y:S02]  /*0470*/  FSEL R8, R3, RZ, P1 ;  /* 0x000000ff03087208 */ /* 0x000fe40000800000 */
[----:B------:R-:W-:Y:S01]  /*0480*/  FSEL R9, R4, RZ, P2 ;  /* 0x000000ff04097208 */ /* 0x000fe20001000000 */
[----:B------:R-:W0:Y:S04]  /*0490*/  LDC.64 R2, c[0x0][0x240] ;  /* 0x00009000ff027b82 */ /* 0x000e280000000a00 */
[----:B------:R-:W-:Y:S01]  /*04a0*/  STS.64 [R19], R8 ;  /* 0x0000000813007388 */ /* 0x000fe20000000a00 */
[----:B------:R-:W-:-:S04]  /*04b0*/  LOP3.LUT R5, R0, 0x7f, RZ, 0xc0, !PT ;  /* 0x0000007f00057812 */ /* 0x000fc800078ec0ff */
[----:B------:R-:W-:Y:S01]  /*04c0*/  LEA R6, R5, UR4, 0x2 ;  /* 0x0000000405067c11 */ /* 0x000fe2000f8e10ff */
[----:B------:R-:W-:Y:S01]  /*04d0*/  BAR.SYNC.DEFER_BLOCKING 0x0 ;  /* 0x0000000000007b1d */ /* 0x000fe20000010000 */
[----:B------:R-:W-:-:S04]  /*04e0*/  SHF.R.S32.HI R7, RZ, 0x1f, R20 ;  /* 0x0000001fff077819 */ /* 0x000fc80000011414 */
[----:B------:R-:W-:-:S05]  /*04f0*/  LEA.HI R7, R7, R20, RZ, 0x2 ;  /* 0x0000001407077211 */ /* 0x000fca00078f10ff */
[C---:B------:R-:W-:Y:S01]  /*0500*/  IMAD.SHL.U32 R0, R7.reuse, 0x200, RZ ;  /* 0x0000020007007824 */ /* 0x040fe200078e00ff */
[----:B------:R-:W1:Y:S01]  /*0510*/  LDS R11, [R6] ;  /* 0x00000000060b7984 */ /* 0x000e620000000800 */
[----:B------:R-:W-:-:S03]  /*0520*/  LOP3.LUT R7, R7, 0xfffffffc, RZ, 0xc0, !PT ;  /* 0xfffffffc07077812 */ /* 0x000fc600078ec0ff */
[----:B------:R-:W-:Y:S02]  /*0530*/  LOP3.LUT R0, R0, 0xfffff800, RZ, 0xc0, !PT ;  /* 0xfffff80000007812 */ /* 0x000fe400078ec0ff */
[----:B------:R-:W-:Y:S02]  /*0540*/  PRMT R5, R5, 0x6540, R18 ;  /* 0x0000654005057816 */ /* 0x000fe40000000012 */
[----:B------:R-:W-:Y:S02]  /*0550*/  IADD3 R7, R0, R20, -R7 ;  /* 0x0000001400077210 */ /* 0x000fe40007ffe807 */
[C---:B------:R-:W-:Y:S02]  /*0560*/  LOP3.LUT R0, R5.reuse, 0x80, RZ, 0xfc, !PT ;  /* 0x0000008005007812 */ /* 0x040fe400078efcff */
[C---:B------:R-:W-:Y:S02]  /*0570*/  ISETP.LT.AND P1, PT, R5.reuse, 0x200, !P0 ;  /* 0x000002000500780c */ /* 0x040fe40004721270 */
[----:B------:R-:W-:Y:S01]  /*0580*/  ISETP.LT.AND P0, PT, R0, 0x200, !P0 ;  /* 0x000002000000780c */ /* 0x000fe20004701270 */
[----:B------:R-:W-:-:S04]  /*0590*/  IMAD R5, R5, 0x4, R7 ;  /* 0x0000000405057824 */ /* 0x000fc800078e0207 */
[----:B0-----:R-:W-:-:S06]  /*05a0*/  IMAD.WIDE R4, R5, 0x4, R2 ;  /* 0x0000000405047825 */ /* 0x001fcc00078e0202 */
[----:B-1----:R0:W-:Y:S02]  /*05b0*/  @P1 STG.E desc[UR6][R4.64], R11 ;  /* 0x0000000b04001986 */ /* 0x0021e4000c101906 */
[----:B0-----:R-:W-:Y:S05]  /*05c0*/  @!P0 EXIT ;  /* 0x000000000000894d */ /* 0x001fea0003800000 */
[----:B0-----:R-:W0:Y:S01]  /*05d0*/  LDS R5, [R6+0x200] ;  /* 0x0002000006057984 */ /* 0x001e220000000800 */
[----:B------:R-:W-:-:S04]  /*05e0*/  IMAD R7, R0, 0x4, R7 ;  /* 0x0000000400077824 */ /* 0x000fc800078e0207 */
[----:B------:R-:W-:-:S05]  /*05f0*/  IMAD.WIDE R2, R7, 0x4, R2 ;  /* 0x0000000407027825 */ /* 0x000fca00078e0202 */
[----:B0-----:R-:W-:Y:S01]  /*0600*/  STG.E desc[UR6][R2.64], R5 ;  /* 0x0000000502007986 */ /* 0x001fe2000c101906 */
[----:B------:R-:W-:Y:S05]  /*0610*/  EXIT ;  /* 0x000000000000794d */ /* 0x000fea0003800000 */
.L_x_0:
[----:B------:R-:W-:-:S00]  /*0620*/  BRA `(.L_x_0) ;  /* 0xfffffffc00fc7947 */ /* 0x000fc0000383ffff */
[----:B------:R-:W-:-:S00]  /*0630*/  NOP ;  /* 0x0000000000007918 */ /* 0x000fc00000000000 */
        /* <DEDUP_REMOVED lines=12> */
.L_x_1:


//--------------------- .nv.global.init           --------------------------
	.section	.nv.global.init,"aw",@progbits
.nv.global.init:
	.type		_$_str,@object
	.size		_$_str,(_$_str_$_2 - _$_str)
_$_str:
        /*0000*/ 	.byte	0x5f, 0x5f, 0x43, 0x55, 0x44, 0x41, 0x5f, 0x46, 0x54, 0x5a, 0x00
	.type		_$_str_$_2,@object
	.size		_$_str_$_2,(.L_1 - _$_str_$_2)
_$_str_$_2:
        /*000b*/ 	.byte	0x5f, 0x5f, 0x43, 0x55, 0x44, 0x41, 0x5f, 0x50, 0x52, 0x45, 0x43, 0x5f, 0x53, 0x51, 0x52, 0x54
        /*001b*/ 	.byte	0x00
.L_1:


//--------------------- .nv.shared.triton_poi_fused__native_batch_norm_legit_no_training_add_relu_23 --------------------------
	.section	.nv.shared.triton_poi_fused__native_batch_norm_legit_no_training_add_relu_23,"aw",@nobits
	.sectionflags	@""
	.align	16
	.zero		1024


//--------------------- .nv.constant0.triton_poi_fused__native_batch_norm_legit_no_training_add_relu_23 --------------------------
	.section	.nv.constant0.triton_poi_fused__native_batch_norm_legit_no_training_add_relu_23,"a",@progbits
	.sectionflags	@""
	.align	4
.nv.constant0.triton_poi_fused__native_batch_norm_legit_no_training_add_relu_23:
	.zero		592
